	.headerflags	@"EF_CUDA_TEXMODE_UNIFIED EF_CUDA_64BIT_ADDRESS EF_CUDA_ACCELERATORS EF_CUDA_SM90 EF_CUDA_VIRTUAL_SM(EF_CUDA_SM90)"
	.elftype	@"ET_EXEC"


//--------------------- .nv.info                  --------------------------
	.section	.nv.info,"",@"SHT_CUDA_INFO"
	.align	4


	//----- nvinfo : EIATTR_REGCOUNT
	.align		4
        /*0000*/ 	.byte	0x04, 0x2f
        /*0002*/ 	.short	(.L_1 - .L_0)
	.align		4
.L_0:
        /*0004*/ 	.word	index@(triton_poi_fused__unsafe_index_add_leaky_relu_mul_sub_16)
        /*0008*/ 	.word	0x00000020


	//----- nvinfo : EIATTR_MIN_STACK_SIZE
	.align		4
.L_1:
        /*000c*/ 	.byte	0x04, 0x12
        /*000e*/ 	.short	(.L_3 - .L_2)
	.align		4
.L_2:
        /*0010*/ 	.word	index@(triton_poi_fused__unsafe_index_add_leaky_relu_mul_sub_16)
        /*0014*/ 	.word	0x00000000


	//----- nvinfo : EIATTR_FRAME_SIZE
	.align		4
.L_3:
        /*0018*/ 	.byte	0x04, 0x11
        /*001a*/ 	.short	(.L_5 - .L_4)
	.align		4
.L_4:
        /*001c*/ 	.word	index@(triton_poi_fused__unsafe_index_add_leaky_relu_mul_sub_16)
        /*0020*/ 	.word	0x00000000


	//----- nvinfo : EIATTR_MIN_STACK_SIZE
	.align		4
.L_5:
        /*0024*/ 	.byte	0x04, 0x12
        /*0026*/ 	.short	(.L_7 - .L_6)
	.align		4
.L_6:
        /*0028*/ 	.word	index@(triton_poi_fused__unsafe_index_add_leaky_relu_mul_sub_16)
        /*002c*/ 	.word	0x00000000
.L_7:


//--------------------- .nv.info.triton_poi_fused__unsafe_index_add_leaky_relu_mul_sub_16 --------------------------
	.section	.nv.info.triton_poi_fused__unsafe_index_add_leaky_relu_mul_sub_16,"",@"SHT_CUDA_INFO"
	.sectionflags	@""
	.align	4


	//----- nvinfo : EIATTR_CUDA_API_VERSION
	.align		4
        /*0000*/ 	.byte	0x04, 0x37
        /*0002*/ 	.short	(.L_9 - .L_8)
.L_8:
        /*0004*/ 	.word	0x0000007c


	//----- nvinfo : EIATTR_KPARAM_INFO
	.align		4
.L_9:
        /*0008*/ 	.byte	0x04, 0x17
        /*000a*/ 	.short	(.L_11 - .L_10)
.L_10:
        /*000c*/ 	.word	0x00000000
        /*0010*/ 	.short	0x0009
        /*0012*/ 	.short	0x0048
        /*0014*/ 	.byte	0x00, 0xf0, 0x11, 0x00


	//----- nvinfo : EIATTR_KPARAM_INFO
	.align		4
.L_11:
        /*0018*/ 	.byte	0x04, 0x17
        /*001a*/ 	.short	(.L_13 - .L_12)
.L_12:
        /*001c*/ 	.word	0x00000000
        /*0020*/ 	.short	0x0008
        /*0022*/ 	.short	0x0040
        /*0024*/ 	.byte	0x00, 0xf4, 0x21, 0x00


	//----- nvinfo : EIATTR_KPARAM_INFO
	.align		4
.L_13:
        /*0028*/ 	.byte	0x04, 0x17
        /*002a*/ 	.short	(.L_15 - .L_14)
.L_14:
        /*002c*/ 	.word	0x00000000
        /*0030*/ 	.short	0x0007
        /*0032*/ 	.short	0x0038
        /*0034*/ 	.byte	0x00, 0xf4, 0x21, 0x00


	//----- nvinfo : EIATTR_KPARAM_INFO
	.align		4
.L_15:
        /*0038*/ 	.byte	0x04, 0x17
        /*003a*/ 	.short	(.L_17 - .L_16)
.L_16:
        /*003c*/ 	.word	0x00000000
        /*0040*/ 	.short	0x0006
        /*0042*/ 	.short	0x0030
        /*0044*/ 	.byte	0x00, 0xf4, 0x21, 0x00


	//----- nvinfo : EIATTR_KPARAM_INFO
	.align		4
.L_17:
        /*0048*/ 	.byte	0x04, 0x17
        /*004a*/ 	.short	(.L_19 - .L_18)
.L_18:
        /*004c*/ 	.word	0x00000000
        /*0050*/ 	.short	0x0005
        /*0052*/ 	.short	0x0028
        /*0054*/ 	.byte	0x00, 0xf4, 0x21, 0x00


	//----- nvinfo : EIATTR_KPARAM_INFO
	.align		4
.L_19:
        /*0058*/ 	.byte	0x04, 0x17
        /*005a*/ 	.short	(.L_21 - .L_20)
.L_20:
        /*005c*/ 	.word	0x00000000
        /*0060*/ 	.short	0x0004
        /*0062*/ 	.short	0x0020
        /*0064*/ 	.byte	0x00, 0xf4, 0x21, 0x00


	//----- nvinfo : EIATTR_KPARAM_INFO
	.align		4
.L_21:
        /*0068*/ 	.byte	0x04, 0x17
        /*006a*/ 	.short	(.L_23 - .L_22)
.L_22:
        /*006c*/ 	.word	0x00000000
        /*0070*/ 	.short	0x0003
        /*0072*/ 	.short	0x0018
        /*0074*/ 	.byte	0x00, 0xf4, 0x21, 0x00


	//----- nvinfo : EIATTR_KPARAM_INFO
	.align		4
.L_23:
        /*0078*/ 	.byte	0x04, 0x17
        /*007a*/ 	.short	(.L_25 - .L_24)
.L_24:
        /*007c*/ 	.word	0x00000000
        /*0080*/ 	.short	0x0002
        /*0082*/ 	.short	0x0010
        /*0084*/ 	.byte	0x00, 0xf4, 0x21, 0x00


	//----- nvinfo : EIATTR_KPARAM_INFO
	.align		4
.L_25:
        /*0088*/ 	.byte	0x04, 0x17
        /*008a*/ 	.short	(.L_27 - .L_26)
.L_26:
        /*008c*/ 	.word	0x00000000
        /*0090*/ 	.short	0x0001
        /*0092*/ 	.short	0x0008
        /*0094*/ 	.byte	0x00, 0xf4, 0x21, 0x00


	//----- nvinfo : EIATTR_KPARAM_INFO
	.align		4
.L_27:
        /*0098*/ 	.byte	0x04, 0x17
        /*009a*/ 	.short	(.L_29 - .L_28)
.L_28:
        /*009c*/ 	.word	0x00000000
        /*00a0*/ 	.short	0x0000
        /*00a2*/ 	.short	0x0000
        /*00a4*/ 	.byte	0x00, 0xf4, 0x21, 0x00


	//----- nvinfo : EIATTR_SPARSE_MMA_MASK
	.align		4
.L_29:
        /*00a8*/ 	.byte	0x03, 0x50
        /*00aa*/ 	.short	0x0000


	//----- nvinfo : EIATTR_MAXREG_COUNT
	.align		4
        /*00ac*/ 	.byte	0x03, 0x1b
        /*00ae*/ 	.short	0x00ff


	//----- nvinfo : EIATTR_EXIT_INSTR_OFFSETS
	.align		4
        /*00b0*/ 	.byte	0x04, 0x1c
        /*00b2*/ 	.short	(.L_31 - .L_30)


	//   ....[0]....
.L_30:
        /*00b4*/ 	.word	0x00000bc0


	//----- nvinfo : EIATTR_REQNTID
	.align		4
.L_31:
        /*00b8*/ 	.byte	0x04, 0x10
        /*00ba*/ 	.short	(.L_33 - .L_32)
.L_32:
        /*00bc*/ 	.word	0x00000080
        /*00c0*/ 	.word	0x00000001
        /*00c4*/ 	.word	0x00000001


	//----- nvinfo : EIATTR_CBANK_PARAM_SIZE
	.align		4
.L_33:
        /*00c8*/ 	.byte	0x03, 0x19
        /*00ca*/ 	.short	0x004c


	//----- nvinfo : EIATTR_PARAM_CBANK
	.align		4
        /*00cc*/ 	.byte	0x04, 0x0a
        /*00ce*/ 	.short	(.L_35 - .L_34)
	.align		4
.L_34:
        /*00d0*/ 	.word	index@(.nv.constant0.triton_poi_fused__unsafe_index_add_leaky_relu_mul_sub_16)
        /*00d4*/ 	.short	0x0210
        /*00d6*/ 	.short	0x004c


	//----- nvinfo : EIATTR_SW_WAR
	.align		4
.L_35:
        /*00d8*/ 	.byte	0x04, 0x36
        /*00da*/ 	.short	(.L_37 - .L_36)
.L_36:
        /*00dc*/ 	.word	0x00000008
.L_37:


//--------------------- .nv.callgraph             --------------------------
	.section	.nv.callgraph,"",@"SHT_CUDA_CALLGRAPH"
	.align	4
	.sectionentsize	8
	.align		4
        /*0000*/ 	.word	0x00000000
	.align		4
        /*0004*/ 	.word	0xffffffff
	.align		4
        /*0008*/ 	.word	0x00000000
	.align		4
        /*000c*/ 	.word	0xfffffffe
	.align		4
        /*0010*/ 	.word	0x00000000
	.align		4
        /*0014*/ 	.word	0xfffffffd
	.align		4
        /*0018*/ 	.word	0x00000000
	.align		4
        /*001c*/ 	.word	0xfffffffc


//--------------------- .text.triton_poi_fused__unsafe_index_add_leaky_relu_mul_sub_16 --------------------------
	.section	.text.triton_poi_fused__unsafe_index_add_leaky_relu_mul_sub_16,"ax",@progbits
	.align	128
        .global         triton_poi_fused__unsafe_index_add_leaky_relu_mul_sub_16
        .type           triton_poi_fused__unsafe_index_add_leaky_relu_mul_sub_16,@function
        .size           triton_poi_fused__unsafe_index_add_leaky_relu_mul_sub_16,(.L_x_1 - triton_poi_fused__unsafe_index_add_leaky_relu_mul_sub_16)
        .other          triton_poi_fused__unsafe_index_add_leaky_relu_mul_sub_16,@"STO_CUDA_ENTRY STV_DEFAULT"
triton_poi_fused__unsafe_index_add_leaky_relu_mul_sub_16:
.text.triton_poi_fused__unsafe_index_add_leaky_relu_mul_sub_16:
[----:B------:R-:W-:Y:S01]  /*0000*/  LDC R1, c[0x0][0x28] ;  /* 0x00000a00ff017b82 */ /* 0x000fe20000000800 */
[----:B------:R-:W1:Y:S07]  /*0010*/  S2R R2, SR_TID.X ;  /* 0x0000000000027919 */ /* 0x000e6e0000002100 */
[----:B------:R-:W2:Y:S01]  /*0020*/  LDC.64 R16, c[0x0][0x218] ;  /* 0x00008600ff107b82 */ /* 0x000ea20000000a00 */
[----:B------:R-:W-:Y:S01]  /*0030*/  ULDC.64 UR4, c[0x0][0x208] ;  /* 0x0000820000047ab9 */ /* 0x000fe20000000a00 */
[----:B------:R-:W-:Y:S01]  /*0040*/  ULDC.64 UR6, c[0x0][0x228] ;  /* 0x00008a0000067ab9 */ /* 0x000fe20000000a00 */
[----:B------:R-:W3:Y:S01]  /*0050*/  S2R R0, SR_CTAID.X ;  /* 0x0000000000007919 */ /* 0x000ee20000002500 */
[----:B------:R-:W-:-:S04]  /*0060*/  ULDC.64 UR8, c[0x0][0x230] ;  /* 0x00008c0000087ab9 */ /* 0x000fc80000000a00 */
[----:B------:R-:W4:Y:S08]  /*0070*/  LDC.64 R4, c[0x0][0x220] ;  /* 0x00008800ff047b82 */ /* 0x000f300000000a00 */
[----:B------:R-:W5:Y:S08]  /*0080*/  LDC.64 R14, c[0x0][0x248] ;  /* 0x00009200ff0e7b82 */ /* 0x000f700000000a00 */
[----:B------:R-:W4:Y:S01]  /*0090*/  LDC.64 R8, c[0x0][0x238] ;  /* 0x00008e00ff087b82 */ /* 0x000f220000000a00 */
[----:B-1----:R-:W-:-:S05]  /*00a0*/  IMAD.SHL.U32 R2, R2, 0x2, RZ ;  /* 0x0000000202027824 */ /* 0x002fca00078e00ff */
[----:B------:R-:W-:-:S05]  /*00b0*/  LOP3.LUT R3, R2, 0xfe, RZ, 0xc0, !PT ;  /* 0x000000fe02037812 */ /* 0x000fca00078ec0ff */
[----:B---3--:R-:W-:-:S05]  /*00c0*/  IMAD R2, R0, 0x100, R3 ;  /* 0x0000010000027824 */ /* 0x008fca00078e0203 */
[----:B------:R-:W-:-:S04]  /*00d0*/  SHF.R.S32.HI R3, RZ, 0x1f, R2 ;  /* 0x0000001fff037819 */ /* 0x000fc80000011402 */
[----:B------:R-:W-:-:S04]  /*00e0*/  LEA.HI R3, R3, R2, RZ, 0x2 ;  /* 0x0000000203037211 */ /* 0x000fc800078f10ff */
[----:B------:R-:W-:Y:S02]  /*00f0*/  SHF.R.S32.HI R12, RZ, 0x2, R3 ;  /* 0x00000002ff0c7819 */ /* 0x000fe40000011403 */
[----:B------:R-:W-:Y:S02]  /*0100*/  LOP3.LUT R13, R3, 0xfffffffc, RZ, 0xc0, !PT ;  /* 0xfffffffc030d7812 */ /* 0x000fe400078ec0ff */
[----:B------:R-:W-:-:S04]  /*0110*/  LEA.HI R6, R12, R12, RZ, 0x2 ;  /* 0x0000000c0c067211 */ /* 0x000fc800078f10ff */
[----:B------:R-:W-:-:S05]  /*0120*/  LOP3.LUT R7, R6, 0xfffffffc, RZ, 0xc0, !PT ;  /* 0xfffffffc06077812 */ /* 0x000fca00078ec0ff */
[----:B------:R-:W-:-:S04]  /*0130*/  IMAD.IADD R12, R12, 0x1, -R7 ;  /* 0x000000010c0c7824 */ /* 0x000fc800078e0a07 */
[----:B--2---:R-:W-:-:S04]  /*0140*/  IMAD.WIDE R16, R12, 0x8, R16 ;  /* 0x000000080c107825 */ /* 0x004fc800078e0210 */
[----:B------:R-:W-:Y:S02]  /*0150*/  IMAD.IADD R13, R2, 0x1, -R13 ;  /* 0x00000001020d7824 */ /* 0x000fe400078e0a0d */
[----:B------:R-:W2:Y:S01]  /*0160*/  LDG.E.EL.64 R16, desc[UR4][R16.64] ;  /* 0x0000000410107981 */ /* 0x000ea2000c2e1b00 */
[----:B-----5:R-:W-:-:S04]  /*0170*/  IMAD.WIDE R14, R12, 0x8, R14 ;  /* 0x000000080c0e7825 */ /* 0x020fc800078e020e */
[C---:B----4-:R-:W-:Y:S02]  /*0180*/  IMAD.WIDE R4, R13.reuse, 0x8, R4 ;  /* 0x000000080d047825 */ /* 0x050fe400078e0204 */
[----:B------:R-:W3:Y:S04]  /*0190*/  LDG.E.EL.64 R14, desc[UR4][R14.64] ;  /* 0x000000040e0e7981 */ /* 0x000ee8000c2e1b00 */
[----:B------:R-:W4:Y:S01]  /*01a0*/  LDG.E.EL.128 R4, desc[UR4][R4.64] ;  /* 0x0000000404047981 */ /* 0x000f22000c2e1d00 */
[----:B0-----:R-:W-:-:S06]  /*01b0*/  IMAD.WIDE R8, R13, 0x8, R8 ;  /* 0x000000080d087825 */ /* 0x001fcc00078e0208 */
[----:B------:R-:W5:Y:S01]  /*01c0*/  LDG.E.EL.128 R8, desc[UR4][R8.64] ;  /* 0x0000000408087981 */ /* 0x000f62000c2e1d00 */
[----:B------:R-:W-:-:S04]  /*01d0*/  SHF.R.S32.HI R3, RZ, 0x17, R0 ;  /* 0x00000017ff037819 */ /* 0x000fc80000011400 */
[----:B------:R-:W-:-:S04]  /*01e0*/  SGXT R3, R3, 0x1 ;  /* 0x000000010303781a */ /* 0x000fc80000000200 */
[----:B------:R-:W-:-:S04]  /*01f0*/  LEA.HI R3, R3, R2, RZ, 0x4 ;  /* 0x0000000203037211 */ /* 0x000fc800078f20ff */
[----:B------:R-:W-:-:S05]  /*0200*/  SHF.R.S32.HI R3, RZ, 0x4, R3 ;  /* 0x00000004ff037819 */ /* 0x000fca0000011403 */
[----:B------:R-:W-:-:S05]  /*0210*/  IMAD.SHL.U32 R25, R3, 0x4, RZ ;  /* 0x0000000403197824 */ /* 0x000fca00078e00ff */
[----:B------:R-:W-:Y:S02]  /*0220*/  SHF.R.S32.HI R23, RZ, 0x1f, R25 ;  /* 0x0000001fff177819 */ /* 0x000fe40000011419 */
[----:B--2---:R-:W-:-:S04]  /*0230*/  SHF.R.U32.HI R19, RZ, 0x1e, R17 ;  /* 0x0000001eff137819 */ /* 0x004fc80000011611 */
[----:B------:R-:W-:Y:S02]  /*0240*/  LOP3.LUT R19, R19, 0x2, RZ, 0xc0, !PT ;  /* 0x0000000213137812 */ /* 0x000fe400078ec0ff */
[----:B---3--:R-:W-:Y:S02]  /*0250*/  SHF.R.U32.HI R3, RZ, 0x1e, R15 ;  /* 0x0000001eff037819 */ /* 0x008fe4000001160f */
[----:B------:R-:W-:Y:S02]  /*0260*/  IADD3 R22, P0, R16, R19, RZ ;  /* 0x0000001310167210 */ /* 0x000fe40007f1e0ff */
[----:B----4-:R-:W-:Y:S02]  /*0270*/  SHF.R.U32.HI R0, RZ, 0x1e, R5 ;  /* 0x0000001eff007819 */ /* 0x010fe40000011605 */
[----:B------:R-:W-:Y:S01]  /*0280*/  LOP3.LUT R3, R3, 0x2, RZ, 0xc0, !PT ;  /* 0x0000000203037812 */ /* 0x000fe200078ec0ff */
[----:B------:R-:W-:Y:S01]  /*0290*/  IMAD.X R18, RZ, RZ, R17, P0 ;  /* 0x000000ffff127224 */ /* 0x000fe200000e0611 */
[----:B------:R-:W-:-:S02]  /*02a0*/  LOP3.LUT R17, R0, 0x2, RZ, 0xc0, !PT ;  /* 0x0000000200117812 */ /* 0x000fc400078ec0ff */
[----:B------:R-:W-:Y:S02]  /*02b0*/  SHF.R.U32.HI R16, RZ, 0x1e, R7 ;  /* 0x0000001eff107819 */ /* 0x000fe40000011607 */
[----:B------:R-:W-:Y:S02]  /*02c0*/  IADD3 R0, P0, R4, R17, RZ ;  /* 0x0000001104007210 */ /* 0x000fe40007f1e0ff */
[----:B------:R-:W-:Y:S02]  /*02d0*/  IADD3 R14, P2, R14, R3, RZ ;  /* 0x000000030e0e7210 */ /* 0x000fe40007f5e0ff */
[----:B------:R-:W-:Y:S01]  /*02e0*/  LOP3.LUT R3, R16, 0x2, RZ, 0xc0, !PT ;  /* 0x0000000210037812 */ /* 0x000fe200078ec0ff */
[----:B------:R-:W-:Y:S01]  /*02f0*/  IMAD.X R16, RZ, RZ, R5, P0 ;  /* 0x000000ffff107224 */ /* 0x000fe200000e0605 */
[----:B------:R-:W-:Y:S01]  /*0300*/  LEA R24, P1, R22, R25, 0x1 ;  /* 0x0000001916187211 */ /* 0x000fe200078208ff */
[----:B------:R-:W-:Y:S01]  /*0310*/  IMAD.X R15, RZ, RZ, R15, P2 ;  /* 0x000000ffff0f7224 */ /* 0x000fe200010e060f */
[----:B------:R-:W-:-:S02]  /*0320*/  IADD3 R5, P0, R6, R3, RZ ;  /* 0x0000000306057210 */ /* 0x000fc40007f1e0ff */
[----:B------:R-:W-:Y:S02]  /*0330*/  LEA.HI.X R22, R22, R23, R18, 0x1, P1 ;  /* 0x0000001716167211 */ /* 0x000fe400008f0c12 */
[C---:B------:R-:W-:Y:S01]  /*0340*/  LEA R25, P2, R14.reuse, R25, 0x1 ;  /* 0x000000190e197211 */ /* 0x040fe200078408ff */
[----:B------:R-:W-:Y:S01]  /*0350*/  IMAD.X R3, RZ, RZ, R7, P0 ;  /* 0x000000ffff037224 */ /* 0x000fe200000e0607 */
[----:B------:R-:W-:Y:S02]  /*0360*/  IADD3 R17, P1, R24, R0, RZ ;  /* 0x0000000018117210 */ /* 0x000fe40007f3e0ff */
[----:B------:R-:W-:Y:S02]  /*0370*/  LEA.HI.X R23, R14, R23, R15, 0x1, P2 ;  /* 0x000000170e177211 */ /* 0x000fe400010f0c0f */
[----:B------:R-:W-:Y:S01]  /*0380*/  IADD3 R0, P0, R25, R0, RZ ;  /* 0x0000000019007210 */ /* 0x000fe20007f1e0ff */
[----:B------:R-:W-:Y:S02]  /*0390*/  IMAD.X R4, R22, 0x1, R16, P1 ;  /* 0x0000000116047824 */ /* 0x000fe400008e0610 */
[----:B------:R-:W-:-:S02]  /*03a0*/  IMAD.SHL.U32 R14, R17, 0x4, RZ ;  /* 0x00000004110e7824 */ /* 0x000fc400078e00ff */
[----:B------:R-:W-:Y:S01]  /*03b0*/  IMAD.X R15, R23, 0x1, R16, P0 ;  /* 0x00000001170f7824 */ /* 0x000fe200000e0610 */
[----:B------:R-:W-:Y:S02]  /*03c0*/  IADD3 R20, P0, R24, R5, RZ ;  /* 0x0000000518147210 */ /* 0x000fe40007f1e0ff */
[----:B------:R-:W-:Y:S01]  /*03d0*/  SHF.L.U64.HI R17, R17, 0x2, R4 ;  /* 0x0000000211117819 */ /* 0x000fe20000010204 */
[----:B------:R-:W-:Y:S01]  /*03e0*/  IMAD.SHL.U32 R4, R0, 0x4, RZ ;  /* 0x0000000400047824 */ /* 0x000fe200078e00ff */
[----:B------:R-:W-:Y:S01]  /*03f0*/  IADD3 R6, P1, R14, UR6, RZ ;  /* 0x000000060e067c10 */ /* 0x000fe2000ff3e0ff */
[----:B------:R-:W-:Y:S01]  /*0400*/  IMAD.X R19, R22, 0x1, R3, P0 ;  /* 0x0000000116137824 */ /* 0x000fe200000e0603 */
[----:B------:R-:W-:Y:S02]  /*0410*/  IADD3 R14, P0, R14, UR8, RZ ;  /* 0x000000080e0e7c10 */ /* 0x000fe4000ff1e0ff */
[----:B------:R-:W-:Y:S02]  /*0420*/  IADD3.X R7, R17, UR7, RZ, P1, !PT ;  /* 0x0000000711077c10 */ /* 0x000fe40008ffe4ff */
[----:B------:R-:W-:-:S02]  /*0430*/  SHF.L.U64.HI R18, R0, 0x2, R15 ;  /* 0x0000000200127819 */ /* 0x000fc4000001020f */
[----:B------:R-:W-:Y:S02]  /*0440*/  IADD3 R16, P1, R4, UR6, RZ ;  /* 0x0000000604107c10 */ /* 0x000fe4000ff3e0ff */
[----:B------:R-:W-:Y:S01]  /*0450*/  IADD3.X R15, R17, UR9, RZ, P0, !PT ;  /* 0x00000009110f7c10 */ /* 0x000fe200087fe4ff */
[----:B------:R-:W2:Y:S01]  /*0460*/  LDG.E.EL R7, desc[UR4][R6.64] ;  /* 0x0000000406077981 */ /* 0x000ea2000c2e1900 */
[C---:B------:R-:W-:Y:S01]  /*0470*/  SHF.L.U64.HI R0, R20.reuse, 0x2, R19 ;  /* 0x0000000214007819 */ /* 0x040fe20000010213 */
[----:B------:R-:W-:Y:S01]  /*0480*/  IMAD.SHL.U32 R20, R20, 0x4, RZ ;  /* 0x0000000414147824 */ /* 0x000fe200078e00ff */
[----:B------:R-:W-:Y:S01]  /*0490*/  IADD3.X R17, R18, UR7, RZ, P1, !PT ;  /* 0x0000000712117c10 */ /* 0x000fe20008ffe4ff */
[----:B------:R0:W3:Y:S01]  /*04a0*/  LDG.E.EL R14, desc[UR4][R14.64] ;  /* 0x000000040e0e7981 */ /* 0x0000e2000c2e1900 */
[----:B------:R-:W-:Y:S02]  /*04b0*/  IADD3 R19, P1, R25, R5, RZ ;  /* 0x0000000519137210 */ /* 0x000fe40007f3e0ff */
[----:B------:R-:W-:-:S02]  /*04c0*/  IADD3 R26, P0, R20, UR6, RZ ;  /* 0x00000006141a7c10 */ /* 0x000fc4000ff1e0ff */
[----:B-----5:R-:W-:Y:S01]  /*04d0*/  SHF.R.U32.HI R29, RZ, 0x1e, R9 ;  /* 0x0000001eff1d7819 */ /* 0x020fe20000011609 */
[----:B------:R-:W-:Y:S01]  /*04e0*/  IMAD.X R28, R23, 0x1, R3, P1 ;  /* 0x00000001171c7824 */ /* 0x000fe200008e0603 */
[----:B------:R-:W-:Y:S01]  /*04f0*/  IADD3.X R27, R0, UR7, RZ, P0, !PT ;  /* 0x00000007001b7c10 */ /* 0x000fe200087fe4ff */
[----:B------:R1:W4:Y:S01]  /*0500*/  LDG.E.EL R6, desc[UR4][R16.64] ;  /* 0x0000000410067981 */ /* 0x000322000c2e1900 */
[----:B------:R-:W-:Y:S02]  /*0510*/  IADD3 R20, P0, R20, UR8, RZ ;  /* 0x0000000814147c10 */ /* 0x000fe4000ff1e0ff */
[C---:B------:R-:W-:Y:S01]  /*0520*/  SHF.L.U64.HI R28, R19.reuse, 0x2, R28 ;  /* 0x00000002131c7819 */ /* 0x040fe2000001021c */
[----:B------:R-:W-:Y:S01]  /*0530*/  IMAD.SHL.U32 R19, R19, 0x4, RZ ;  /* 0x0000000413137824 */ /* 0x000fe200078e00ff */
[----:B------:R-:W-:Y:S01]  /*0540*/  IADD3 R4, P2, R4, UR8, RZ ;  /* 0x0000000804047c10 */ /* 0x000fe2000ff5e0ff */
[----:B------:R5:W3:Y:S01]  /*0550*/  LDG.E.EL R3, desc[UR4][R26.64] ;  /* 0x000000041a037981 */ /* 0x000ae2000c2e1900 */
[----:B0-----:R-:W-:-:S02]  /*0560*/  SHF.R.U32.HI R15, RZ, 0x1e, R11 ;  /* 0x0000001eff0f7819 */ /* 0x001fc4000001160b */
[----:B-1----:R-:W-:Y:S02]  /*0570*/  LOP3.LUT R17, R29, 0x2, RZ, 0xc0, !PT ;  /* 0x000000021d117812 */ /* 0x002fe400078ec0ff */
[----:B------:R-:W-:Y:S02]  /*0580*/  IADD3.X R21, R0, UR9, RZ, P0, !PT ;  /* 0x0000000900157c10 */ /* 0x000fe400087fe4ff */
[----:B------:R-:W-:Y:S02]  /*0590*/  IADD3.X R5, R18, UR9, RZ, P2, !PT ;  /* 0x0000000912057c10 */ /* 0x000fe400097fe4ff */
[----:B------:R-:W-:Y:S02]  /*05a0*/  IADD3 R8, P0, R8, R17, RZ ;  /* 0x0000001108087210 */ /* 0x000fe40007f1e0ff */
[----:B------:R-:W-:Y:S02]  /*05b0*/  IADD3 R18, P1, R19, UR6, RZ ;  /* 0x0000000613127c10 */ /* 0x000fe4000ff3e0ff */
[----:B------:R-:W-:-:S02]  /*05c0*/  IADD3 R16, P2, R19, UR8, RZ ;  /* 0x0000000813107c10 */ /* 0x000fc4000ff5e0ff */
[----:B------:R-:W-:Y:S01]  /*05d0*/  LOP3.LUT R15, R15, 0x2, RZ, 0xc0, !PT ;  /* 0x000000020f0f7812 */ /* 0x000fe200078ec0ff */
[----:B-----5:R-:W-:Y:S01]  /*05e0*/  IMAD.X R27, RZ, RZ, R9, P0 ;  /* 0x000000ffff1b7224 */ /* 0x020fe200000e0609 */
[----:B------:R-:W-:Y:S01]  /*05f0*/  IADD3.X R19, R28, UR7, RZ, P1, !PT ;  /* 0x000000071c137c10 */ /* 0x000fe20008ffe4ff */
[----:B------:R-:W5:Y:S01]  /*0600*/  LDG.E.EL R5, desc[UR4][R4.64] ;  /* 0x0000000404057981 */ /* 0x000f62000c2e1900 */
[----:B------:R-:W-:Y:S02]  /*0610*/  IADD3.X R17, R28, UR9, RZ, P2, !PT ;  /* 0x000000091c117c10 */ /* 0x000fe400097fe4ff */
[----:B------:R-:W-:Y:S01]  /*0620*/  IADD3 R28, P0, R10, R15, RZ ;  /* 0x0000000f0a1c7210 */ /* 0x000fe20007f1e0ff */
[----:B------:R0:W5:Y:S01]  /*0630*/  LDG.E.EL R0, desc[UR4][R18.64] ;  /* 0x0000000412007981 */ /* 0x000162000c2e1900 */
[----:B------:R-:W-:Y:S02]  /*0640*/  IADD3 R9, P1, R8, R24, RZ ;  /* 0x0000001808097210 */ /* 0x000fe40007f3e0ff */
[----:B------:R-:W-:Y:S01]  /*0650*/  IADD3 R26, P2, R25, R8, RZ ;  /* 0x00000008191a7210 */ /* 0x000fe20007f5e0ff */
[----:B------:R-:W-:Y:S01]  /*0660*/  IMAD.X R10, RZ, RZ, R11, P0 ;  /* 0x000000ffff0a7224 */ /* 0x000fe200000e060b */
[----:B------:R-:W-:Y:S01]  /*0670*/  IADD3 R24, P0, R28, R24, RZ ;  /* 0x000000181c187210 */ /* 0x000fe20007f1e0ff */
[----:B------:R1:W5:Y:S01]  /*0680*/  LDG.E.EL R4, desc[UR4][R20.64] ;  /* 0x0000000414047981 */ /* 0x000362000c2e1900 */
[----:B------:R-:W-:Y:S01]  /*0690*/  IMAD.SHL.U32 R8, R9, 0x4, RZ ;  /* 0x0000000409087824 */ /* 0x000fe200078e00ff */
[----:B------:R-:W-:-:S02]  /*06a0*/  IADD3 R11, P3, R25, R28, RZ ;  /* 0x0000001c190b7210 */ /* 0x000fc40007f7e0ff */
[--C-:B0-----:R-:W-:Y:S01]  /*06b0*/  IMAD.X R19, R10, 0x1, R22.reuse, P0 ;  /* 0x000000010a137824 */ /* 0x101fe200000e0616 */
[----:B------:R0:W5:Y:S01]  /*06c0*/  LDG.E.EL R15, desc[UR4][R16.64] ;  /* 0x00000004100f7981 */ /* 0x000162000c2e1900 */
[----:B-1----:R-:W-:Y:S02]  /*06d0*/  IMAD.X R20, R27, 0x1, R22, P1 ;  /* 0x000000011b147824 */ /* 0x002fe400008e0616 */
[----:B------:R-:W-:-:S03]  /*06e0*/  IMAD.X R18, R23, 0x1, R10, P3 ;  /* 0x0000000117127824 */ /* 0x000fc600018e060a */
[----:B------:R-:W-:Y:S01]  /*06f0*/  SHF.L.U64.HI R9, R9, 0x2, R20 ;  /* 0x0000000209097819 */ /* 0x000fe20000010214 */
[C---:B0-----:R-:W-:Y:S01]  /*0700*/  IMAD.SHL.U32 R16, R24.reuse, 0x4, RZ ;  /* 0x0000000418107824 */ /* 0x041fe200078e00ff */
[----:B------:R-:W-:Y:S01]  /*0710*/  IADD3 R20, P1, R8, UR6, RZ ;  /* 0x0000000608147c10 */ /* 0x000fe2000ff3e0ff */
[----:B------:R-:W-:Y:S01]  /*0720*/  IMAD.X R27, R23, 0x1, R27, P2 ;  /* 0x00000001171b7824 */ /* 0x000fe200010e061b */
[----:B------:R-:W-:Y:S01]  /*0730*/  SHF.L.U64.HI R17, R24, 0x2, R19 ;  /* 0x0000000218117819 */ /* 0x000fe20000010213 */
[----:B------:R-:W-:Y:S01]  /*0740*/  IMAD.SHL.U32 R22, R26, 0x4, RZ ;  /* 0x000000041a167824 */ /* 0x000fe200078e00ff */
[----:B------:R-:W-:Y:S02]  /*0750*/  IADD3.X R21, R9, UR7, RZ, P1, !PT ;  /* 0x0000000709157c10 */ /* 0x000fe40008ffe4ff */
[----:B------:R-:W-:Y:S02]  /*0760*/  IADD3 R8, P1, R8, UR8, RZ ;  /* 0x0000000808087c10 */ /* 0x000fe4000ff3e0ff */
[C---:B------:R-:W-:Y:S01]  /*0770*/  SHF.L.U64.HI R19, R11.reuse, 0x2, R18 ;  /* 0x000000020b137819 */ /* 0x040fe20000010212 */
[----:B------:R-:W-:Y:S01]  /*0780*/  IMAD.SHL.U32 R18, R11, 0x4, RZ ;  /* 0x000000040b127824 */ /* 0x000fe200078e00ff */
[----:B------:R-:W-:Y:S01]  /*0790*/  IADD3 R28, P0, R16, UR6, RZ ;  /* 0x00000006101c7c10 */ /* 0x000fe2000ff1e0ff */
[----:B------:R-:W5:Y:S01]  /*07a0*/  LDG.E.EL R20, desc[UR4][R20.64] ;  /* 0x0000000414147981 */ /* 0x000f62000c2e1900 */
[----:B------:R-:W-:-:S02]  /*07b0*/  IADD3.X R9, R9, UR9, RZ, P1, !PT ;  /* 0x0000000909097c10 */ /* 0x000fc40008ffe4ff */
[----:B------:R-:W-:Y:S02]  /*07c0*/  SHF.L.U64.HI R10, R26, 0x2, R27 ;  /* 0x000000021a0a7819 */ /* 0x000fe4000001021b */
[----:B------:R-:W-:Y:S02]  /*07d0*/  IADD3 R24, P2, R22, UR6, RZ ;  /* 0x0000000616187c10 */ /* 0x000fe4000ff5e0ff */
[----:B------:R-:W-:Y:S02]  /*07e0*/  IADD3.X R29, R17, UR7, RZ, P0, !PT ;  /* 0x00000007111d7c10 */ /* 0x000fe400087fe4ff */
[----:B------:R-:W-:Y:S01]  /*07f0*/  IADD3 R26, P0, R18, UR6, RZ ;  /* 0x00000006121a7c10 */ /* 0x000fe2000ff1e0ff */
[----:B------:R0:W5:Y:S01]  /*0800*/  LDG.E.EL R21, desc[UR4][R8.64] ;  /* 0x0000000408157981 */ /* 0x000162000c2e1900 */
[----:B------:R-:W-:Y:S02]  /*0810*/  IADD3.X R25, R10, UR7, RZ, P2, !PT ;  /* 0x000000070a197c10 */ /* 0x000fe400097fe4ff */
[----:B------:R-:W-:-:S02]  /*0820*/  IADD3.X R27, R19, UR7, RZ, P0, !PT ;  /* 0x00000007131b7c10 */ /* 0x000fc400087fe4ff */
[----:B------:R-:W-:Y:S01]  /*0830*/  IADD3 R22, P1, R22, UR8, RZ ;  /* 0x0000000816167c10 */ /* 0x000fe2000ff3e0ff */
[----:B------:R-:W5:Y:S01]  /*0840*/  LDG.E.EL R24, desc[UR4][R24.64] ;  /* 0x0000000418187981 */ /* 0x000f62000c2e1900 */
[----:B0-----:R-:W0:Y:S03]  /*0850*/  LDC.64 R8, c[0x0][0x240] ;  /* 0x00009000ff087b82 */ /* 0x001e260000000a00 */
[----:B------:R-:W5:Y:S01]  /*0860*/  LDG.E.EL R26, desc[UR4][R26.64] ;  /* 0x000000041a1a7981 */ /* 0x000f62000c2e1900 */
[----:B------:R-:W-:-:S03]  /*0870*/  IADD3.X R23, R10, UR9, RZ, P1, !PT ;  /* 0x000000090a177c10 */ /* 0x000fc60008ffe4ff */
[----:B------:R-:W5:Y:S01]  /*0880*/  LDG.E.EL R25, desc[UR4][R28.64] ;  /* 0x000000041c197981 */ /* 0x000f62000c2e1900 */
[----:B------:R-:W1:Y:S01]  /*0890*/  LDC.64 R10, c[0x0][0x250] ;  /* 0x00009400ff0a7b82 */ /* 0x000e620000000a00 */
[----:B------:R-:W-:Y:S02]  /*08a0*/  IADD3 R18, P1, R18, UR8, RZ ;  /* 0x0000000812127c10 */ /* 0x000fe4000ff3e0ff */
[----:B------:R-:W5:Y:S01]  /*08b0*/  LDG.E.EL R23, desc[UR4][R22.64] ;  /* 0x0000000416177981 */ /* 0x000f62000c2e1900 */
[----:B------:R-:W-:Y:S02]  /*08c0*/  IADD3 R16, P0, R16, UR8, RZ ;  /* 0x0000000810107c10 */ /* 0x000fe4000ff1e0ff */
[----:B------:R-:W-:Y:S02]  /*08d0*/  IADD3.X R19, R19, UR9, RZ, P1, !PT ;  /* 0x0000000913137c10 */ /* 0x000fe40008ffe4ff */
[----:B------:R-:W-:-:S04]  /*08e0*/  IADD3.X R17, R17, UR9, RZ, P0, !PT ;  /* 0x0000000911117c10 */ /* 0x000fc800087fe4ff */
[----:B------:R-:W5:Y:S04]  /*08f0*/  LDG.E.EL R19, desc[UR4][R18.64] ;  /* 0x0000000412137981 */ /* 0x000f68000c2e1900 */
[----:B------:R-:W5:Y:S01]  /*0900*/  LDG.E.EL R16, desc[UR4][R16.64] ;  /* 0x0000000410107981 */ /* 0x000f62000c2e1900 */
[----:B0-----:R-:W-:-:S06]  /*0910*/  IMAD.WIDE R8, R13, 0x4, R8 ;  /* 0x000000040d087825 */ /* 0x001fcc00078e0208 */
[----:B------:R-:W5:Y:S01]  /*0920*/  LDG.E.EL.64 R8, desc[UR4][R8.64] ;  /* 0x0000000408087981 */ /* 0x000f62000c2e1b00 */
[----:B-1----:R-:W-:-:S06]  /*0930*/  IMAD.WIDE R10, R12, 0x4, R10 ;  /* 0x000000040c0a7825 */ /* 0x002fcc00078e020a */
[----:B------:R0:W5:Y:S01]  /*0940*/  LDG.E.EL R10, desc[UR4][R10.64] ;  /* 0x000000040a0a7981 */ /* 0x000162000c2e1900 */
[----:B--2---:R-:W-:Y:S02]  /*0950*/  FSETP.GT.AND P6, PT, R7, RZ, PT ;  /* 0x000000ff0700720b */ /* 0x004fe40003fc4000 */
[----:B----4-:R-:W-:-:S11]  /*0960*/  FSETP.GT.AND P5, PT, R6, RZ, PT ;  /* 0x000000ff0600720b */ /* 0x010fd60003fa4000 */
[----:B------:R-:W-:Y:S01]  /*0970*/  @!P6 FMUL R7, R7, 0.20000000298023223877 ;  /* 0x3e4ccccd0707e820 */ /* 0x000fe20000400000 */
[----:B---3--:R-:W-:-:S03]  /*0980*/  FSETP.GT.AND P2, PT, R3, RZ, PT ;  /* 0x000000ff0300720b */ /* 0x008fc60003f44000 */
[----:B0-----:R-:W-:Y:S01]  /*0990*/  FADD R11, R14, R7 ;  /* 0x000000070e0b7221 */ /* 0x001fe20000000000 */
[----:B------:R-:W-:Y:S01]  /*09a0*/  @!P5 FMUL R6, R6, 0.20000000298023223877 ;  /* 0x3e4ccccd0606d820 */ /* 0x000fe20000400000 */
[----:B-----5:R-:W-:-:S03]  /*09b0*/  FSETP.GT.AND P1, PT, R0, RZ, PT ;  /* 0x000000ff0000720b */ /* 0x020fc60003f24000 */
[----:B------:R-:W-:Y:S02]  /*09c0*/  FADD R5, R5, R6 ;  /* 0x0000000605057221 */ /* 0x000fe40000000000 */
[----:B------:R-:W0:Y:S03]  /*09d0*/  LDC.64 R6, c[0x0][0x210] ;  /* 0x00008400ff067b82 */ /* 0x000e260000000a00 */
[----:B------:R-:W-:-:S04]  /*09e0*/  @!P2 FMUL R3, R3, 0.20000000298023223877 ;  /* 0x3e4ccccd0303a820 */ /* 0x000fc80000400000 */
[----:B------:R-:W-:Y:S01]  /*09f0*/  FADD R4, R4, R3 ;  /* 0x0000000304047221 */ /* 0x000fe20000000000 */
[----:B------:R-:W-:-:S04]  /*0a00*/  @!P1 FMUL R0, R0, 0.20000000298023223877 ;  /* 0x3e4ccccd00009820 */ /* 0x000fc80000400000 */
[----:B------:R-:W-:Y:S01]  /*0a10*/  FADD R0, R15, R0 ;  /* 0x000000000f007221 */ /* 0x000fe20000000000 */
[----:B------:R-:W-:Y:S02]  /*0a20*/  FSETP.GT.AND P4, PT, R20, RZ, PT ;  /* 0x000000ff1400720b */ /* 0x000fe40003f84000 */
[----:B------:R-:W-:Y:S02]  /*0a30*/  FSETP.GT.AND P3, PT, R24, RZ, PT ;  /* 0x000000ff1800720b */ /* 0x000fe40003f64000 */
[----:B------:R-:W-:Y:S02]  /*0a40*/  FSETP.GT.AND P6, PT, R26, RZ, PT ;  /* 0x000000ff1a00720b */ /* 0x000fe40003fc4000 */
[----:B------:R-:W-:-:S07]  /*0a50*/  FSETP.GT.AND P0, PT, R25, RZ, PT ;  /* 0x000000ff1900720b */ /* 0x000fce0003f04000 */
[----:B------:R-:W-:Y:S02]  /*0a60*/  @!P4 FMUL R20, R20, 0.20000000298023223877 ;  /* 0x3e4ccccd1414c820 */ /* 0x000fe40000400000 */
[----:B------:R-:W-:Y:S02]  /*0a70*/  @!P3 FMUL R24, R24, 0.20000000298023223877 ;  /* 0x3e4ccccd1818b820 */ /* 0x000fe40000400000 */
[----:B------:R-:W-:Y:S01]  /*0a80*/  @!P6 FMUL R26, R26, 0.20000000298023223877 ;  /* 0x3e4ccccd1a1ae820 */ /* 0x000fe20000400000 */
[----:B------:R-:W-:Y:S01]  /*0a90*/  FADD R20, R21, R20 ;  /* 0x0000001415147221 */ /* 0x000fe20000000000 */
[----:B------:R-:W-:Y:S01]  /*0aa0*/  @!P0 FMUL R25, R25, 0.20000000298023223877 ;  /* 0x3e4ccccd19198820 */ /* 0x000fe20000400000 */
[----:B------:R-:W-:Y:S01]  /*0ab0*/  FADD R24, R23, R24 ;  /* 0x0000001817187221 */ /* 0x000fe20000000000 */
[----:B------:R-:W-:Y:S02]  /*0ac0*/  FADD R19, R19, R26 ;  /* 0x0000001a13137221 */ /* 0x000fe40000000000 */
[----:B------:R-:W-:Y:S01]  /*0ad0*/  FADD R25, R16, R25 ;  /* 0x0000001910197221 */ /* 0x000fe20000000000 */
[----:B------:R-:W-:Y:S01]  /*0ae0*/  FADD R20, -R11, R20 ;  /* 0x000000140b147221 */ /* 0x000fe20000000100 */
[----:B------:R-:W-:Y:S01]  /*0af0*/  FADD R24, -R5, R24 ;  /* 0x0000001805187221 */ /* 0x000fe20000000100 */
[----:B------:R-:W-:Y:S01]  /*0b00*/  FADD R19, -R0, R19 ;  /* 0x0000001300137221 */ /* 0x000fe20000000100 */
[----:B------:R-:W-:Y:S01]  /*0b10*/  FADD R25, -R4, R25 ;  /* 0x0000001904197221 */ /* 0x000fe20000000100 */
[C---:B------:R-:W-:Y:S01]  /*0b20*/  FFMA R11, R8.reuse, R20, R11 ;  /* 0x00000014080b7223 */ /* 0x040fe2000000000b */
[----:B------:R-:W-:-:S02]  /*0b30*/  FFMA R24, R8, R24, R5 ;  /* 0x0000001808187223 */ /* 0x000fc40000000005 */
[C---:B------:R-:W-:Y:S01]  /*0b40*/  FFMA R25, R9.reuse, R25, R4 ;  /* 0x0000001909197223 */ /* 0x040fe20000000004 */
[----:B------:R-:W-:Y:S01]  /*0b50*/  FFMA R0, R9, R19, R0 ;  /* 0x0000001309007223 */ /* 0x000fe20000000000 */
[----:B------:R-:W-:-:S03]  /*0b60*/  FADD R24, -R11, R24 ;  /* 0x000000180b187221 */ /* 0x000fc60000000100 */
[----:B------:R-:W-:Y:S01]  /*0b70*/  FADD R0, -R25, R0 ;  /* 0x0000000019007221 */ /* 0x000fe20000000100 */
[----:B0-----:R-:W-:-:S04]  /*0b80*/  IMAD.WIDE R6, R2, 0x4, R6 ;  /* 0x0000000402067825 */ /* 0x001fc800078e0206 */
[C---:B------:R-:W-:Y:S01]  /*0b90*/  FFMA R24, R10.reuse, R24, R11 ;  /* 0x000000180a187223 */ /* 0x040fe2000000000b */
[----:B------:R-:W-:-:S05]  /*0ba0*/  FFMA R25, R10, R0, R25 ;  /* 0x000000000a197223 */ /* 0x000fca0000000019 */
[----:B------:R-:W-:Y:S01]  /*0bb0*/  STG.E.64 desc[UR4][R6.64], R24 ;  /* 0x0000001806007986 */ /* 0x000fe2000c101b04 */
[----:B------:R-:W-:Y:S05]  /*0bc0*/  EXIT ;  /* 0x000000000000794d */ /* 0x000fea0003800000 */
.L_x_0:
[----:B------:R-:W-:-:S00]  /*0bd0*/  BRA `(.L_x_0) ;  /* 0xfffffffc00fc7947 */ /* 0x000fc0000383ffff */
[----:B------:R-:W-:-:S00]  /*0be0*/  NOP ;  /* 0x0000000000007918 */ /* 0x000fc00000000000 */
        /* <DEDUP_REMOVED lines=9> */
.L_x_1:


//--------------------- .nv.constant0.triton_poi_fused__unsafe_index_add_leaky_relu_mul_sub_16 --------------------------
	.section	.nv.constant0.triton_poi_fused__unsafe_index_add_leaky_relu_mul_sub_16,"a",@progbits
	.sectionflags	@""
	.align	4
.nv.constant0.triton_poi_fused__unsafe_index_add_leaky_relu_mul_sub_16:
	.zero		604
